//
// Generated by NVIDIA NVVM Compiler
//
// Compiler Build ID: CL-36424714
// Cuda compilation tools, release 13.0, V13.0.88
// Based on NVVM 20.0.0
//

.version 9.0
.target sm_100
.address_size 64

	// .globl	_Z9addKernelPfi

.visible .entry _Z9addKernelPfi(
	.param .u64 .ptr .align 1 _Z9addKernelPfi_param_0,
	.param .u32 _Z9addKernelPfi_param_1
)
{
	.reg .b32 	%r<6>;
	.reg .b32 	%f<4>;
	.reg .b64 	%rd<5>;

	ld.param.u64 	%rd1, [_Z9addKernelPfi_param_0];
	ld.param.u32 	%r1, [_Z9addKernelPfi_param_1];
	cvta.to.global.u64 	%rd2, %rd1;
	mov.u32 	%r2, %ctaid.x;
	mov.u32 	%r3, %ntid.x;
	mov.u32 	%r4, %tid.x;
	mad.lo.s32 	%r5, %r2, %r3, %r4;
	cvt.rn.f32.s32 	%f1, %r5;
	cvt.rn.f32.s32 	%f2, %r1;
	div.rn.f32 	%f3, %f1, %f2;
	mul.wide.s32 	%rd3, %r5, 4;
	add.s64 	%rd4, %rd2, %rd3;
	st.global.f32 	[%rd4], %f3;
	ret;

}


// ===== COMPILED SASS (sm_100) =====

	.target	sm_100

	.elftype	@"ET_EXEC"


//--------------------- .note.nv.tkinfo           --------------------------
	.section	.note.nv.tkinfo,"",@"SHT_NOTE"
	.sectionflags	@"SHF_NOTE_NV_TKINFO"
	.tkinfo
        /*0018*/ 	.word	0x00000002
        /*0030*/ 	.string	""
        /*0030*/ 	.string	"ptxas"
        /*0030*/ 	.string	"Cuda compilation tools, release 13.0, V13.0.88"
        /*0030*/ 	.string	"Build cuda_13.0.r13.0/compiler.36424714_0"
        /*0030*/ 	.string	"-arch sm_100 -m 64 "



//--------------------- .note.nv.cuinfo           --------------------------
	.section	.note.nv.cuinfo,"",@"SHT_NOTE"
	.sectionflags	@"SHF_NOTE_NV_CUINFO"
        /*0018*/ 	.short	0x0002
        /*001a*/ 	.short	0x0064
        /*001c*/ 	.short	0x0082
	.zero		2


//--------------------- .nv.info                  --------------------------
	.section	.nv.info,"",@"SHT_CUDA_INFO"
	.align	4


	//----- nvinfo : EIATTR_REGCOUNT
	.align		4
        /*0000*/ 	.byte	0x04, 0x2f
        /*0002*/ 	.short	(.L_1 - .L_0)
	.align		4
.L_0:
        /*0004*/ 	.word	index@(_Z9addKernelPfi)
        /*0008*/ 	.word	0x00000010


	//----- nvinfo : EIATTR_FRAME_SIZE
	.align		4
.L_1:
        /*000c*/ 	.byte	0x04, 0x11
        /*000e*/ 	.short	(.L_3 - .L_2)
	.align		4
.L_2:
        /*0010*/ 	.word	index@($__internal_0_$__cuda_sm3x_div_rn_noftz_f32_slowpath)
        /*0014*/ 	.word	0x00000000


	//----- nvinfo : EIATTR_FRAME_SIZE
	.align		4
.L_3:
        /*0018*/ 	.byte	0x04, 0x11
        /*001a*/ 	.short	(.L_5 - .L_4)
	.align		4
.L_4:
        /*001c*/ 	.word	index@(_Z9addKernelPfi)
        /*0020*/ 	.word	0x00000000


	//----- nvinfo : EIATTR_MIN_STACK_SIZE
	.align		4
.L_5:
        /*0024*/ 	.byte	0x04, 0x12
        /*0026*/ 	.short	(.L_7 - .L_6)
	.align		4
.L_6:
        /*0028*/ 	.word	index@(_Z9addKernelPfi)
        /*002c*/ 	.word	0x00000000
.L_7:


//--------------------- .nv.compat                --------------------------
	.section	.nv.compat,"",@"SHT_CUDA_COMPAT_INFO"
	.align	4
        /*0000*/ 	.byte	0x02, 0x09, 0x00, 0x00, 0x02, 0x02, 0x01, 0x00, 0x02, 0x05, 0x05, 0x00, 0x03, 0x07, 0x01, 0x01
        /*0010*/ 	.byte	0x02, 0x03, 0x00, 0x00, 0x02, 0x06, 0x01, 0x00, 0x04, 0x0b, 0x08, 0x00, 0x01, 0x00, 0x00, 0x00
        /*0020*/ 	.byte	0x00, 0x00, 0x00, 0x00


//--------------------- .nv.info._Z9addKernelPfi  --------------------------
	.section	.nv.info._Z9addKernelPfi,"",@"SHT_CUDA_INFO"
	.sectionflags	@""
	.align	4


	//----- nvinfo : EIATTR_CUDA_API_VERSION
	.align		4
        /*0000*/ 	.byte	0x04, 0x37
        /*0002*/ 	.short	(.L_9 - .L_8)
.L_8:
        /*0004*/ 	.word	0x00000082


	//----- nvinfo : EIATTR_KPARAM_INFO
	.align		4
.L_9:
        /*0008*/ 	.byte	0x04, 0x17
        /*000a*/ 	.short	(.L_11 - .L_10)
.L_10:
        /*000c*/ 	.word	0x00000000
        /*0010*/ 	.short	0x0001
        /*0012*/ 	.short	0x0008
        /*0014*/ 	.byte	0x00, 0xf0, 0x11, 0x00


	//----- nvinfo : EIATTR_KPARAM_INFO
	.align		4
.L_11:
        /*0018*/ 	.byte	0x04, 0x17
        /*001a*/ 	.short	(.L_13 - .L_12)
.L_12:
        /*001c*/ 	.word	0x00000000
        /*0020*/ 	.short	0x0000
        /*0022*/ 	.short	0x0000
        /*0024*/ 	.byte	0x00, 0xf5, 0x21, 0x00


	//----- nvinfo : EIATTR_SPARSE_MMA_MASK
	.align		4
.L_13:
        /*0028*/ 	.byte	0x03, 0x50
        /*002a*/ 	.short	0x0000


	//----- nvinfo : EIATTR_MAXREG_COUNT
	.align		4
        /*002c*/ 	.byte	0x03, 0x1b
        /*002e*/ 	.short	0x00ff


	//----- nvinfo : EIATTR_MERCURY_ISA_VERSION
	.align		4
        /*0030*/ 	.byte	0x03, 0x5f
        /*0032*/ 	.short	0x0101


	//----- nvinfo : EIATTR_VRC_CTA_INIT_COUNT
	.align		4
        /*0034*/ 	.byte	0x02, 0x4a
	.zero		1
	.zero		1


	//----- nvinfo : EIATTR_EXIT_INSTR_OFFSETS
	.align		4
        /*0038*/ 	.byte	0x04, 0x1c
        /*003a*/ 	.short	(.L_15 - .L_14)


	//   ....[0]....
.L_14:
        /*003c*/ 	.word	0x00000190


	//----- nvinfo : EIATTR_CRS_STACK_SIZE
	.align		4
.L_15:
        /*0040*/ 	.byte	0x04, 0x1e
        /*0042*/ 	.short	(.L_17 - .L_16)
.L_16:
        /*0044*/ 	.word	0x00000000


	//----- nvinfo : EIATTR_CBANK_PARAM_SIZE
	.align		4
.L_17:
        /*0048*/ 	.byte	0x03, 0x19
        /*004a*/ 	.short	0x000c


	//----- nvinfo : EIATTR_PARAM_CBANK
	.align		4
        /*004c*/ 	.byte	0x04, 0x0a
        /*004e*/ 	.short	(.L_19 - .L_18)
	.align		4
.L_18:
        /*0050*/ 	.word	index@(.nv.constant0._Z9addKernelPfi)
        /*0054*/ 	.short	0x0380
        /*0056*/ 	.short	0x000c


	//----- nvinfo : EIATTR_SW_WAR
	.align		4
.L_19:
        /*0058*/ 	.byte	0x04, 0x36
        /*005a*/ 	.short	(.L_21 - .L_20)
.L_20:
        /*005c*/ 	.word	0x00000008
.L_21:


//--------------------- .nv.callgraph             --------------------------
	.section	.nv.callgraph,"",@"SHT_CUDA_CALLGRAPH"
	.align	4
	.sectionentsize	8
	.align		4
        /*0000*/ 	.word	0x00000000
	.align		4
        /*0004*/ 	.word	0xffffffff
	.align		4
        /*0008*/ 	.word	0x00000000
	.align		4
        /*000c*/ 	.word	0xfffffffe
	.align		4
        /*0010*/ 	.word	0x00000000
	.align		4
        /*0014*/ 	.word	0xfffffffd
	.align		4
        /*0018*/ 	.word	0x00000000
	.align		4
        /*001c*/ 	.word	0xfffffffc


//--------------------- .text._Z9addKernelPfi     --------------------------
	.section	.text._Z9addKernelPfi,"ax",@progbits
	.align	128
        .global         _Z9addKernelPfi
        .type           _Z9addKernelPfi,@function
        .size           _Z9addKernelPfi,(.L_x_14 - _Z9addKernelPfi)
        .other          _Z9addKernelPfi,@"STO_CUDA_ENTRY STV_DEFAULT"
_Z9addKernelPfi:
.text._Z9addKernelPfi:
[----:B------:R-:W-:Y:S01]  /*0000*/  LDC R1, c[0x0][0x37c] ;  /* 0x0000df00ff017b82 */ /* 0x000fe20000000800 */
[----:B------:R-:W0:Y:S01]  /*0010*/  S2R R5, SR_TID.X ;  /* 0x0000000000057919 */ /* 0x000e220000002100 */
[----:B------:R-:W1:Y:S06]  /*0020*/  LDCU UR5, c[0x0][0x388] ;  /* 0x00007100ff0577ac */ /* 0x000e6c0008000800 */
[----:B------:R-:W0:Y:S01]  /*0030*/  S2UR UR4, SR_CTAID.X ;  /* 0x00000000000479c3 */ /* 0x000e220000002500 */
[----:B------:R-:W-:Y:S07]  /*0040*/  BSSY.RECONVERGENT B0, `(.L_x_0) ;  /* 0x0000011000007945 */ /* 0x000fee0003800200 */
[----:B------:R-:W0:Y:S01]  /*0050*/  LDC R2, c[0x0][0x360] ;  /* 0x0000d800ff027b82 */ /* 0x000e220000000800 */
[----:B-1----:R-:W-:-:S04]  /*0060*/  I2FP.F32.S32 R3, UR5 ;  /* 0x0000000500037c45 */ /* 0x002fc80008201400 */
[----:B------:R-:W1:Y:S01]  /*0070*/  MUFU.RCP R4, R3 ;  /* 0x0000000300047308 */ /* 0x000e620000001000 */
[----:B0-----:R-:W-:Y:S01]  /*0080*/  IMAD R2, R2, UR4, R5 ;  /* 0x0000000402027c24 */ /* 0x001fe2000f8e0205 */
[----:B------:R-:W0:Y:S04]  /*0090*/  LDCU.64 UR4, c[0x0][0x358] ;  /* 0x00006b00ff0477ac */ /* 0x000e280008000a00 */
[----:B------:R-:W-:Y:S01]  /*00a0*/  I2FP.F32.S32 R0, R2 ;  /* 0x0000000200007245 */ /* 0x000fe20000201400 */
[----:B-1----:R-:W-:-:S03]  /*00b0*/  FFMA R5, -R3, R4, 1 ;  /* 0x3f80000003057423 */ /* 0x002fc60000000104 */
[----:B------:R-:W1:Y:S01]  /*00c0*/  FCHK P0, R0, R3 ;  /* 0x0000000300007302 */ /* 0x000e620000000000 */
[----:B------:R-:W-:-:S04]  /*00d0*/  FFMA R5, R4, R5, R4 ;  /* 0x0000000504057223 */ /* 0x000fc80000000004 */
[----:B------:R-:W-:-:S04]  /*00e0*/  FFMA R4, R0, R5, RZ ;  /* 0x0000000500047223 */ /* 0x000fc800000000ff */
[----:B------:R-:W-:-:S04]  /*00f0*/  FFMA R6, -R3, R4, R0 ;  /* 0x0000000403067223 */ /* 0x000fc80000000100 */
[----:B------:R-:W-:Y:S01]  /*0100*/  FFMA R7, R5, R6, R4 ;  /* 0x0000000605077223 */ /* 0x000fe20000000004 */
[----:B01----:R-:W-:Y:S06]  /*0110*/  @!P0 BRA `(.L_x_1) ;  /* 0x00000000000c8947 */ /* 0x003fec0003800000 */
[----:B------:R-:W-:-:S07]  /*0120*/  MOV R4, 0x140 ;  /* 0x0000014000047802 */ /* 0x000fce0000000f00 */
[----:B------:R-:W-:Y:S05]  /*0130*/  CALL.REL.NOINC `($__internal_0_$__cuda_sm3x_div_rn_noftz_f32_slowpath) ;  /* 0x0000000000187944 */ /* 0x000fea0003c00000 */
[----:B------:R-:W-:-:S07]  /*0140*/  IMAD.MOV.U32 R7, RZ, RZ, R0 ;  /* 0x000000ffff077224 */ /* 0x000fce00078e0000 */
.L_x_1:
[----:B------:R-:W-:Y:S05]  /*0150*/  BSYNC.RECONVERGENT B0 ;  /* 0x0000000000007941 */ /* 0x000fea0003800200 */
.L_x_0:
[----:B------:R-:W0:Y:S02]  /*0160*/  LDC.64 R4, c[0x0][0x380] ;  /* 0x0000e000ff047b82 */ /* 0x000e240000000a00 */
[----:B0-----:R-:W-:-:S05]  /*0170*/  IMAD.WIDE R2, R2, 0x4, R4 ;  /* 0x0000000402027825 */ /* 0x001fca00078e0204 */
[----:B------:R-:W-:Y:S01]  /*0180*/  STG.E desc[UR4][R2.64], R7 ;  /* 0x0000000702007986 */ /* 0x000fe2000c101904 */
[----:B------:R-:W-:Y:S05]  /*0190*/  EXIT ;  /* 0x000000000000794d */ /* 0x000fea0003800000 */
        .weak           $__internal_0_$__cuda_sm3x_div_rn_noftz_f32_slowpath
        .type           $__internal_0_$__cuda_sm3x_div_rn_noftz_f32_slowpath,@function
        .size           $__internal_0_$__cuda_sm3x_div_rn_noftz_f32_slowpath,(.L_x_14 - $__internal_0_$__cuda_sm3x_div_rn_noftz_f32_slowpath)
$__internal_0_$__cuda_sm3x_div_rn_noftz_f32_slowpath:
[--C-:B------:R-:W-:Y:S01]  /*01a0*/  SHF.R.U32.HI R6, RZ, 0x17, R3.reuse ;  /* 0x00000017ff067819 */ /* 0x100fe20000011603 */
[----:B------:R-:W-:Y:S01]  /*01b0*/  BSSY.RECONVERGENT B1, `(.L_x_2) ;  /* 0x0000064000017945 */ /* 0x000fe20003800200 */
[--C-:B------:R-:W-:Y:S01]  /*01c0*/  SHF.R.U32.HI R5, RZ, 0x17, R0.reuse ;  /* 0x00000017ff057819 */ /* 0x100fe20000011600 */
[----:B------:R-:W-:Y:S01]  /*01d0*/  IMAD.MOV.U32 R7, RZ, RZ, R0 ;  /* 0x000000ffff077224 */ /* 0x000fe200078e0000 */
[----:B------:R-:W-:Y:S01]  /*01e0*/  LOP3.LUT R6, R6, 0xff, RZ, 0xc0, !PT ;  /* 0x000000ff06067812 */ /* 0x000fe200078ec0ff */
[----:B------:R-:W-:Y:S01]  /*01f0*/  IMAD.MOV.U32 R8, RZ, RZ, R3 ;  /* 0x000000ffff087224 */ /* 0x000fe200078e0003 */
[----:B------:R-:W-:-:S03]  /*0200*/  LOP3.LUT R5, R5, 0xff, RZ, 0xc0, !PT ;  /* 0x000000ff05057812 */ /* 0x000fc600078ec0ff */
[----:B------:R-:W-:Y:S02]  /*0210*/  VIADD R11, R6, 0xffffffff ;  /* 0xffffffff060b7836 */ /* 0x000fe40000000000 */
[----:B------:R-:W-:-:S03]  /*0220*/  VIADD R10, R5, 0xffffffff ;  /* 0xffffffff050a7836 */ /* 0x000fc60000000000 */
[----:B------:R-:W-:-:S04]  /*0230*/  ISETP.GT.U32.AND P0, PT, R11, 0xfd, PT ;  /* 0x000000fd0b00780c */ /* 0x000fc80003f04070 */
[----:B------:R-:W-:-:S13]  /*0240*/  ISETP.GT.U32.OR P0, PT, R10, 0xfd, P0 ;  /* 0x000000fd0a00780c */ /* 0x000fda0000704470 */
[----:B------:R-:W-:Y:S01]  /*0250*/  @!P0 IMAD.MOV.U32 R9, RZ, RZ, RZ ;  /* 0x000000ffff098224 */ /* 0x000fe200078e00ff */
[----:B------:R-:W-:Y:S06]  /*0260*/  @!P0 BRA `(.L_x_3) ;  /* 0x00000000005c8947 */ /* 0x000fec0003800000 */
[----:B------:R-:W-:Y:S02]  /*0270*/  FSETP.GTU.FTZ.AND P0, PT, |R0|, +INF , PT ;  /* 0x7f8000000000780b */ /* 0x000fe40003f1c200 */
[----:B------:R-:W-:-:S04]  /*0280*/  FSETP.GTU.FTZ.AND P1, PT, |R3|, +INF , PT ;  /* 0x7f8000000300780b */ /* 0x000fc80003f3c200 */
[----:B------:R-:W-:-:S13]  /*0290*/  PLOP3.LUT P0, PT, P0, P1, PT, 0xf8, 0x8f ;  /* 0x00000000008f781c */ /* 0x000fda0000703f70 */
[----:B------:R-:W-:Y:S05]  /*02a0*/  @P0 BRA `(.L_x_4) ;  /* 0x00000004004c0947 */ /* 0x000fea0003800000 */
[----:B------:R-:W-:-:S13]  /*02b0*/  LOP3.LUT P0, RZ, R8, 0x7fffffff, R7, 0xc8, !PT ;  /* 0x7fffffff08ff7812 */ /* 0x000fda000780c807 */
[----:B------:R-:W-:Y:S05]  /*02c0*/  @!P0 BRA `(.L_x_5) ;  /* 0x00000004003c8947 */ /* 0x000fea0003800000 */
[C---:B------:R-:W-:Y:S02]  /*02d0*/  FSETP.NEU.FTZ.AND P2, PT, |R0|.reuse, +INF , PT ;  /* 0x7f8000000000780b */ /* 0x040fe40003f5d200 */
[----:B------:R-:W-:Y:S02]  /*02e0*/  FSETP.NEU.FTZ.AND P1, PT, |R3|, +INF , PT ;  /* 0x7f8000000300780b */ /* 0x000fe40003f3d200 */
[----:B------:R-:W-:-:S11]  /*02f0*/  FSETP.NEU.FTZ.AND P0, PT, |R0|, +INF , PT ;  /* 0x7f8000000000780b */ /* 0x000fd60003f1d200 */
[----:B------:R-:W-:Y:S05]  /*0300*/  @!P1 BRA !P2, `(.L_x_5) ;  /* 0x00000004002c9947 */ /* 0x000fea0005000000 */
[----:B------:R-:W-:-:S04]  /*0310*/  LOP3.LUT P2, RZ, R7, 0x7fffffff, RZ, 0xc0, !PT ;  /* 0x7fffffff07ff7812 */ /* 0x000fc8000784c0ff */
[----:B------:R-:W-:-:S13]  /*0320*/  PLOP3.LUT P1, PT, P1, P2, PT, 0x2f, 0xf2 ;  /* 0x0000000000f2781c */ /* 0x000fda0000f24577 */
[----:B------:R-:W-:Y:S05]  /*0330*/  @P1 BRA `(.L_x_6) ;  /* 0x0000000400181947 */ /* 0x000fea0003800000 */
[----:B------:R-:W-:-:S04]  /*0340*/  LOP3.LUT P1, RZ, R8, 0x7fffffff, RZ, 0xc0, !PT ;  /* 0x7fffffff08ff7812 */ /* 0x000fc8000782c0ff */
[----:B------:R-:W-:-:S13]  /*0350*/  PLOP3.LUT P0, PT, P0, P1, PT, 0x2f, 0xf2 ;  /* 0x0000000000f2781c */ /* 0x000fda0000702577 */
[----:B------:R-:W-:Y:S05]  /*0360*/  @P0 BRA `(.L_x_7) ;  /* 0x0000000400000947 */ /* 0x000fea0003800000 */
[----:B------:R-:W-:Y:S02]  /*0370*/  ISETP.GE.AND P0, PT, R10, RZ, PT ;  /* 0x000000ff0a00720c */ /* 0x000fe40003f06270 */
[----:B------:R-:W-:-:S11]  /*0380*/  ISETP.GE.AND P1, PT, R11, RZ, PT ;  /* 0x000000ff0b00720c */ /* 0x000fd60003f26270 */
[----:B------:R-:W-:Y:S02]  /*0390*/  @P0 IMAD.MOV.U32 R9, RZ, RZ, RZ ;  /* 0x000000ffff090224 */ /* 0x000fe400078e00ff */
[----:B------:R-:W-:Y:S01]  /*03a0*/  @!P0 FFMA R7, R0, 1.84467440737095516160e+19, RZ ;  /* 0x5f80000000078823 */ /* 0x000fe200000000ff */
[----:B------:R-:W-:Y:S02]  /*03b0*/  @!P0 IMAD.MOV.U32 R9, RZ, RZ, -0x40 ;  /* 0xffffffc0ff098424 */ /* 0x000fe400078e00ff */
[----:B------:R-:W-:Y:S02]  /*03c0*/  @!P1 FFMA R8, R3, 1.84467440737095516160e+19, RZ ;  /* 0x5f80000003089823 */ /* 0x000fe400000000ff */
[----:B------:R-:W-:-:S07]  /*03d0*/  @!P1 VIADD R9, R9, 0x40 ;  /* 0x0000004009099836 */ /* 0x000fce0000000000 */
.L_x_3:
[----:B------:R-:W-:Y:S01]  /*03e0*/  LEA R3, R6, 0xc0800000, 0x17 ;  /* 0xc080000006037811 */ /* 0x000fe200078eb8ff */
[----:B------:R-:W-:Y:S01]  /*03f0*/  VIADD R5, R5, 0xffffff81 ;  /* 0xffffff8105057836 */ /* 0x000fe20000000000 */
[----:B------:R-:W-:Y:S03]  /*0400*/  BSSY.RECONVERGENT B2, `(.L_x_8) ;  /* 0x0000035000027945 */ /* 0x000fe60003800200 */
[----:B------:R-:W-:Y:S01]  /*0410*/  IMAD.IADD R3, R8, 0x1, -R3 ;  /* 0x0000000108037824 */ /* 0x000fe200078e0a03 */
[C---:B------:R-:W-:Y:S01]  /*0420*/  IADD3 R6, PT, PT, R5.reuse, 0x7f, -R6 ;  /* 0x0000007f05067810 */ /* 0x040fe20007ffe806 */
[----:B------:R-:W-:Y:S02]  /*0430*/  IMAD R0, R5, -0x800000, R7 ;  /* 0xff80000005007824 */ /* 0x000fe400078e0207 */
[----:B------:R-:W0:Y:S01]  /*0440*/  MUFU.RCP R8, R3 ;  /* 0x0000000300087308 */ /* 0x000e220000001000 */
[----:B------:R-:W-:Y:S01]  /*0450*/  FADD.FTZ R11, -R3, -RZ ;  /* 0x800000ff030b7221 */ /* 0x000fe20000010100 */
[----:B------:R-:W-:-:S03]  /*0460*/  IMAD.IADD R6, R6, 0x1, R9 ;  /* 0x0000000106067824 */ /* 0x000fc600078e0209 */
[----:B0-----:R-:W-:-:S04]  /*0470*/  FFMA R13, R8, R11, 1 ;  /* 0x3f800000080d7423 */ /* 0x001fc8000000000b */
[----:B------:R-:W-:-:S04]  /*0480*/  FFMA R10, R8, R13, R8 ;  /* 0x0000000d080a7223 */ /* 0x000fc80000000008 */
[----:B------:R-:W-:-:S04]  /*0490*/  FFMA R7, R0, R10, RZ ;  /* 0x0000000a00077223 */ /* 0x000fc800000000ff */
[----:B------:R-:W-:-:S04]  /*04a0*/  FFMA R8, R11, R7, R0 ;  /* 0x000000070b087223 */ /* 0x000fc80000000000 */
[----:B------:R-:W-:-:S04]  /*04b0*/  FFMA R7, R10, R8, R7 ;  /* 0x000000080a077223 */ /* 0x000fc80000000007 */
[----:B------:R-:W-:-:S04]  /*04c0*/  FFMA R8, R11, R7, R0 ;  /* 0x000000070b087223 */ /* 0x000fc80000000000 */
[----:B------:R-:W-:-:S05]  /*04d0*/  FFMA R0, R10, R8, R7 ;  /* 0x000000080a007223 */ /* 0x000fca0000000007 */
[----:B------:R-:W-:-:S04]  /*04e0*/  SHF.R.U32.HI R3, RZ, 0x17, R0 ;  /* 0x00000017ff037819 */ /* 0x000fc80000011600 */
[----:B------:R-:W-:-:S05]  /*04f0*/  LOP3.LUT R3, R3, 0xff, RZ, 0xc0, !PT ;  /* 0x000000ff03037812 */ /* 0x000fca00078ec0ff */
[----:B------:R-:W-:-:S04]  /*0500*/  IMAD.IADD R9, R3, 0x1, R6 ;  /* 0x0000000103097824 */ /* 0x000fc800078e0206 */
[----:B------:R-:W-:-:S05]  /*0510*/  VIADD R3, R9, 0xffffffff ;  /* 0xffffffff09037836 */ /* 0x000fca0000000000 */
[----:B------:R-:W-:-:S13]  /*0520*/  ISETP.GE.U32.AND P0, PT, R3, 0xfe, PT ;  /* 0x000000fe0300780c */ /* 0x000fda0003f06070 */
[----:B------:R-:W-:Y:S05]  /*0530*/  @!P0 BRA `(.L_x_9) ;  /* 0x0000000000808947 */ /* 0x000fea0003800000 */
[----:B------:R-:W-:-:S13]  /*0540*/  ISETP.GT.AND P0, PT, R9, 0xfe, PT ;  /* 0x000000fe0900780c */ /* 0x000fda0003f04270 */
[----:B------:R-:W-:Y:S05]  /*0550*/  @P0 BRA `(.L_x_10) ;  /* 0x00000000006c0947 */ /* 0x000fea0003800000 */
[----:B------:R-:W-:-:S13]  /*0560*/  ISETP.GE.AND P0, PT, R9, 0x1, PT ;  /* 0x000000010900780c */ /* 0x000fda0003f06270 */
[----:B------:R-:W-:Y:S05]  /*0570*/  @P0 BRA `(.L_x_11) ;  /* 0x0000000000740947 */ /* 0x000fea0003800000 */
[----:B------:R-:W-:Y:S02]  /*0580*/  ISETP.GE.AND P0, PT, R9, -0x18, PT ;  /* 0xffffffe80900780c */ /* 0x000fe40003f06270 */
[----:B------:R-:W-:-:S11]  /*0590*/  LOP3.LUT R0, R0, 0x80000000, RZ, 0xc0, !PT ;  /* 0x8000000000007812 */ /* 0x000fd600078ec0ff */
[----:B------:R-:W-:Y:S05]  /*05a0*/  @!P0 BRA `(.L_x_11) ;  /* 0x0000000000688947 */ /* 0x000fea0003800000 */
[CCC-:B------:R-:W-:Y:S01]  /*05b0*/  FFMA.RZ R3, R10.reuse, R8.reuse, R7.reuse ;  /* 0x000000080a037223 */ /* 0x1c0fe2000000c007 */
[CCC-:B------:R-:W-:Y:S01]  /*05c0*/  FFMA.RM R6, R10.reuse, R8.reuse, R7.reuse ;  /* 0x000000080a067223 */ /* 0x1c0fe20000004007 */
[C---:B------:R-:W-:Y:S02]  /*05d0*/  ISETP.NE.AND P2, PT, R9.reuse, RZ, PT ;  /* 0x000000ff0900720c */ /* 0x040fe40003f45270 */
[----:B------:R-:W-:Y:S02]  /*05e0*/  ISETP.NE.AND P1, PT, R9, RZ, PT ;  /* 0x000000ff0900720c */ /* 0x000fe40003f25270 */
[----:B------:R-:W-:Y:S01]  /*05f0*/  LOP3.LUT R5, R3, 0x7fffff, RZ, 0xc0, !PT ;  /* 0x007fffff03057812 */ /* 0x000fe200078ec0ff */
[----:B------:R-:W-:Y:S01]  /*0600*/  FFMA.RP R3, R10, R8, R7 ;  /* 0x000000080a037223 */ /* 0x000fe20000008007 */
[----:B------:R-:W-:Y:S02]  /*0610*/  VIADD R8, R9, 0x20 ;  /* 0x0000002009087836 */ /* 0x000fe40000000000 */
[----:B------:R-:W-:Y:S01]  /*0620*/  LOP3.LUT R5, R5, 0x800000, RZ, 0xfc, !PT ;  /* 0x0080000005057812 */ /* 0x000fe200078efcff */
[----:B------:R-:W-:Y:S01]  /*0630*/  IMAD.MOV R7, RZ, RZ, -R9 ;  /* 0x000000ffff077224 */ /* 0x000fe200078e0a09 */
[----:B------:R-:W-:-:S02]  /*0640*/  FSETP.NEU.FTZ.AND P0, PT, R3, R6, PT ;  /* 0x000000060300720b */ /* 0x000fc40003f1d000 */
[----:B------:R-:W-:Y:S02]  /*0650*/  SHF.L.U32 R8, R5, R8, RZ ;  /* 0x0000000805087219 */ /* 0x000fe400000006ff */
[----:B------:R-:W-:Y:S02]  /*0660*/  SEL R6, R7, RZ, P2 ;  /* 0x000000ff07067207 */ /* 0x000fe40001000000 */
[----:B------:R-:W-:Y:S02]  /*0670*/  ISETP.NE.AND P1, PT, R8, RZ, P1 ;  /* 0x000000ff0800720c */ /* 0x000fe40000f25270 */
[----:B------:R-:W-:Y:S02]  /*0680*/  SHF.R.U32.HI R6, RZ, R6, R5 ;  /* 0x00000006ff067219 */ /* 0x000fe40000011605 */
[----:B------:R-:W-:Y:S02]  /*0690*/  PLOP3.LUT P0, PT, P0, P1, PT, 0xf8, 0x8f ;  /* 0x00000000008f781c */ /* 0x000fe40000703f70 */
[----:B------:R-:W-:-:S02]  /*06a0*/  SHF.R.U32.HI R8, RZ, 0x1, R6 ;  /* 0x00000001ff087819 */ /* 0x000fc40000011606 */
[----:B------:R-:W-:-:S04]  /*06b0*/  SEL R3, RZ, 0x1, !P0 ;  /* 0x00000001ff037807 */ /* 0x000fc80004000000 */
[----:B------:R-:W-:-:S04]  /*06c0*/  LOP3.LUT R3, R3, 0x1, R8, 0xf8, !PT ;  /* 0x0000000103037812 */ /* 0x000fc800078ef808 */
[----:B------:R-:W-:-:S05]  /*06d0*/  LOP3.LUT R3, R3, R6, RZ, 0xc0, !PT ;  /* 0x0000000603037212 */ /* 0x000fca00078ec0ff */
[----:B------:R-:W-:-:S05]  /*06e0*/  IMAD.IADD R3, R8, 0x1, R3 ;  /* 0x0000000108037824 */ /* 0x000fca00078e0203 */
[----:B------:R-:W-:Y:S01]  /*06f0*/  LOP3.LUT R0, R3, R0, RZ, 0xfc, !PT ;  /* 0x0000000003007212 */ /* 0x000fe200078efcff */
[----:B------:R-:W-:Y:S06]  /*0700*/  BRA `(.L_x_11) ;  /* 0x0000000000107947 */ /* 0x000fec0003800000 */
.L_x_10:
[----:B------:R-:W-:-:S04]  /*0710*/  LOP3.LUT R0, R0, 0x80000000, RZ, 0xc0, !PT ;  /* 0x8000000000007812 */ /* 0x000fc800078ec0ff */
[----:B------:R-:W-:Y:S01]  /*0720*/  LOP3.LUT R0, R0, 0x7f800000, RZ, 0xfc, !PT ;  /* 0x7f80000000007812 */ /* 0x000fe200078efcff */
[----:B------:R-:W-:Y:S06]  /*0730*/  BRA `(.L_x_11) ;  /* 0x0000000000047947 */ /* 0x000fec0003800000 */
.L_x_9:
[----:B------:R-:W-:-:S07]  /*0740*/  IMAD R0, R6, 0x800000, R0 ;  /* 0x0080000006007824 */ /* 0x000fce00078e0200 */
.L_x_11:
[----:B------:R-:W-:Y:S05]  /*0750*/  BSYNC.RECONVERGENT B2 ;  /* 0x0000000000027941 */ /* 0x000fea0003800200 */
.L_x_8:
[----:B------:R-:W-:Y:S05]  /*0760*/  BRA `(.L_x_12) ;  /* 0x0000000000207947 */ /* 0x000fea0003800000 */
.L_x_7:
[----:B------:R-:W-:-:S04]  /*0770*/  LOP3.LUT R0, R8, 0x80000000, R7, 0x48, !PT ;  /* 0x8000000008007812 */ /* 0x000fc800078e4807 */
[----:B------:R-:W-:Y:S01]  /*0780*/  LOP3.LUT R0, R0, 0x7f800000, RZ, 0xfc, !PT ;  /* 0x7f80000000007812 */ /* 0x000fe200078efcff */
[----:B------:R-:W-:Y:S06]  /*0790*/  BRA `(.L_x_12) ;  /* 0x0000000000147947 */ /* 0x000fec0003800000 */
.L_x_6:
[----:B------:R-:W-:Y:S01]  /*07a0*/  LOP3.LUT R0, R8, 0x80000000, R7, 0x48, !PT ;  /* 0x8000000008007812 */ /* 0x000fe200078e4807 */
[----:B------:R-:W-:Y:S06]  /*07b0*/  BRA `(.L_x_12) ;  /* 0x00000000000c7947 */ /* 0x000fec0003800000 */
.L_x_5:
[----:B------:R-:W0:Y:S01]  /*07c0*/  MUFU.RSQ R0, -QNAN ;  /* 0xffc0000000007908 */ /* 0x000e220000001400 */
[----:B------:R-:W-:Y:S05]  /*07d0*/  BRA `(.L_x_12) ;  /* 0x0000000000047947 */ /* 0x000fea0003800000 */
.L_x_4:
[----:B------:R-:W-:-:S07]  /*07e0*/  FADD.FTZ R0, R0, R3 ;  /* 0x0000000300007221 */ /* 0x000fce0000010000 */
.L_x_12:
[----:B------:R-:W-:Y:S05]  /*07f0*/  BSYNC.RECONVERGENT B1 ;  /* 0x0000000000017941 */ /* 0x000fea0003800200 */
.L_x_2:
[----:B------:R-:W-:-:S04]  /*0800*/  IMAD.MOV.U32 R5, RZ, RZ, 0x0 ;  /* 0x00000000ff057424 */ /* 0x000fc800078e00ff */
[----:B0-----:R-:W-:Y:S05]  /*0810*/  RET.REL.NODEC R4 `(_Z9addKernelPfi) ;  /* 0xfffffff404f87950 */ /* 0x001fea0003c3ffff */
.L_x_13:
[----:B------:R-:W-:-:S00]  /*0820*/  BRA `(.L_x_13) ;  /* 0xfffffffc00fc7947 */ /* 0x000fc0000383ffff */
[----:B------:R-:W-:-:S00]  /*0830*/  NOP ;  /* 0x0000000000007918 */ /* 0x000fc00000000000 */
        /* <DEDUP_REMOVED lines=12> */
.L_x_14:


//--------------------- .nv.shared.reserved.0     --------------------------
	.section	.nv.shared.reserved.0,"aw",@nobits
	.weak		__nv_reservedSMEM_offset_0_alias
	.size		__nv_reservedSMEM_offset_0_alias, 0, 64
	.other		__nv_reservedSMEM_offset_0_alias,@"STO_CUDA_RESERVED_SHARED STV_DEFAULT"
__nv_reservedSMEM_offset_0_alias:
	.zero		0
	.zero		64


//--------------------- .nv.constant0._Z9addKernelPfi --------------------------
	.section	.nv.constant0._Z9addKernelPfi,"a",@progbits
	.sectionflags	@""
	.align	4
.nv.constant0._Z9addKernelPfi:
	.zero		908


//--------------------- SYMBOLS --------------------------

	.type		.nv.reservedSmem.offset0,@object
	.size		.nv.reservedSmem.offset0,0x4
